//
// Generated by NVIDIA NVVM Compiler
//
// Compiler Build ID: CL-36424714
// Cuda compilation tools, release 13.0, V13.0.88
// Based on NVVM 20.0.0
//

.version 9.0
.target sm_100
.address_size 64

	// .globl	_Z17naiveMatMulKernelPfS_S_i
// _ZZ18tilingMatMulKernelPfS_S_iE8A_shared has been demoted
// _ZZ18tilingMatMulKernelPfS_S_iE8B_shared has been demoted

.visible .entry _Z17naiveMatMulKernelPfS_S_i(
	.param .u64 .ptr .align 1 _Z17naiveMatMulKernelPfS_S_i_param_0,
	.param .u64 .ptr .align 1 _Z17naiveMatMulKernelPfS_S_i_param_1,
	.param .u64 .ptr .align 1 _Z17naiveMatMulKernelPfS_S_i_param_2,
	.param .u32 _Z17naiveMatMulKernelPfS_S_i_param_3
)
{
	.reg .pred 	%p<10>;
	.reg .b32 	%r<40>;
	.reg .b32 	%f<67>;
	.reg .b64 	%rd<67>;

	ld.param.u64 	%rd14, [_Z17naiveMatMulKernelPfS_S_i_param_0];
	ld.param.u64 	%rd15, [_Z17naiveMatMulKernelPfS_S_i_param_1];
	ld.param.u32 	%r18, [_Z17naiveMatMulKernelPfS_S_i_param_3];
	cvta.to.global.u64 	%rd1, %rd15;
	cvta.to.global.u64 	%rd2, %rd14;
	mov.u32 	%r19, %ctaid.x;
	mov.u32 	%r20, %ntid.x;
	mov.u32 	%r21, %tid.x;
	mad.lo.s32 	%r1, %r19, %r20, %r21;
	mov.u32 	%r22, %ctaid.y;
	mov.u32 	%r23, %ntid.y;
	mov.u32 	%r24, %tid.y;
	mad.lo.s32 	%r2, %r22, %r23, %r24;
	max.s32 	%r25, %r2, %r1;
	setp.ge.s32 	%p1, %r25, %r18;
	@%p1 bra 	$L__BB0_13;
	mul.lo.s32 	%r3, %r18, %r2;
	and.b32  	%r4, %r18, 7;
	setp.lt.u32 	%p2, %r18, 8;
	mov.f32 	%f66, 0f00000000;
	mov.b32 	%r38, 0;
	@%p2 bra 	$L__BB0_4;
	and.b32  	%r38, %r18, 2147483640;
	neg.s32 	%r36, %r38;
	mul.wide.s32 	%rd16, %r18, 4;
	add.s64 	%rd3, %rd1, %rd16;
	shl.b32 	%r7, %r18, 3;
	mul.wide.s32 	%rd17, %r18, 8;
	add.s64 	%rd4, %rd1, %rd17;
	mul.wide.s32 	%rd18, %r18, 12;
	add.s64 	%rd5, %rd1, %rd18;
	mul.wide.s32 	%rd19, %r18, 16;
	add.s64 	%rd6, %rd1, %rd19;
	mul.wide.s32 	%rd20, %r18, 20;
	add.s64 	%rd7, %rd1, %rd20;
	mul.wide.s32 	%rd21, %r18, 24;
	add.s64 	%rd8, %rd1, %rd21;
	mul.wide.s32 	%rd22, %r18, 28;
	add.s64 	%rd9, %rd1, %rd22;
	mul.wide.u32 	%rd23, %r3, 4;
	add.s64 	%rd24, %rd23, %rd2;
	add.s64 	%rd66, %rd24, 16;
	mov.f32 	%f66, 0f00000000;
	mov.u32 	%r35, %r1;
$L__BB0_3:
	.pragma "nounroll";
	mul.wide.s32 	%rd25, %r35, 4;
	add.s64 	%rd26, %rd3, %rd25;
	add.s64 	%rd27, %rd4, %rd25;
	add.s64 	%rd28, %rd5, %rd25;
	add.s64 	%rd29, %rd6, %rd25;
	add.s64 	%rd30, %rd7, %rd25;
	add.s64 	%rd31, %rd8, %rd25;
	add.s64 	%rd32, %rd9, %rd25;
	add.s64 	%rd33, %rd1, %rd25;
	ld.global.f32 	%f16, [%rd66+-16];
	ld.global.f32 	%f17, [%rd33];
	fma.rn.f32 	%f18, %f16, %f17, %f66;
	ld.global.f32 	%f19, [%rd66+-12];
	ld.global.f32 	%f20, [%rd26];
	fma.rn.f32 	%f21, %f19, %f20, %f18;
	ld.global.f32 	%f22, [%rd66+-8];
	ld.global.f32 	%f23, [%rd27];
	fma.rn.f32 	%f24, %f22, %f23, %f21;
	ld.global.f32 	%f25, [%rd66+-4];
	ld.global.f32 	%f26, [%rd28];
	fma.rn.f32 	%f27, %f25, %f26, %f24;
	ld.global.f32 	%f28, [%rd66];
	ld.global.f32 	%f29, [%rd29];
	fma.rn.f32 	%f30, %f28, %f29, %f27;
	ld.global.f32 	%f31, [%rd66+4];
	ld.global.f32 	%f32, [%rd30];
	fma.rn.f32 	%f33, %f31, %f32, %f30;
	ld.global.f32 	%f34, [%rd66+8];
	ld.global.f32 	%f35, [%rd31];
	fma.rn.f32 	%f36, %f34, %f35, %f33;
	ld.global.f32 	%f37, [%rd66+12];
	ld.global.f32 	%f38, [%rd32];
	fma.rn.f32 	%f66, %f37, %f38, %f36;
	add.s32 	%r36, %r36, 8;
	add.s32 	%r35, %r35, %r7;
	add.s64 	%rd66, %rd66, 32;
	setp.ne.s32 	%p3, %r36, 0;
	@%p3 bra 	$L__BB0_3;
$L__BB0_4:
	setp.eq.s32 	%p4, %r4, 0;
	@%p4 bra 	$L__BB0_12;
	and.b32  	%r13, %r18, 3;
	setp.lt.u32 	%p5, %r4, 4;
	@%p5 bra 	$L__BB0_7;
	add.s32 	%r27, %r38, %r3;
	mul.wide.u32 	%rd34, %r27, 4;
	add.s64 	%rd35, %rd2, %rd34;
	ld.global.f32 	%f40, [%rd35];
	mad.lo.s32 	%r28, %r38, %r18, %r1;
	mul.wide.s32 	%rd36, %r28, 4;
	add.s64 	%rd37, %rd1, %rd36;
	ld.global.f32 	%f41, [%rd37];
	fma.rn.f32 	%f42, %f40, %f41, %f66;
	cvt.u64.u32 	%rd38, %r3;
	cvt.u64.u32 	%rd39, %r38;
	add.s64 	%rd40, %rd39, %rd38;
	shl.b64 	%rd41, %rd40, 2;
	add.s64 	%rd42, %rd2, %rd41;
	ld.global.f32 	%f43, [%rd42+4];
	mul.wide.s32 	%rd43, %r18, 4;
	add.s64 	%rd44, %rd37, %rd43;
	ld.global.f32 	%f44, [%rd44];
	fma.rn.f32 	%f45, %f43, %f44, %f42;
	ld.global.f32 	%f46, [%rd42+8];
	add.s64 	%rd45, %rd44, %rd43;
	ld.global.f32 	%f47, [%rd45];
	fma.rn.f32 	%f48, %f46, %f47, %f45;
	ld.global.f32 	%f49, [%rd42+12];
	add.s64 	%rd46, %rd45, %rd43;
	ld.global.f32 	%f50, [%rd46];
	fma.rn.f32 	%f66, %f49, %f50, %f48;
	add.s32 	%r38, %r38, 4;
$L__BB0_7:
	setp.eq.s32 	%p6, %r13, 0;
	@%p6 bra 	$L__BB0_12;
	setp.eq.s32 	%p7, %r13, 1;
	@%p7 bra 	$L__BB0_10;
	add.s32 	%r29, %r38, %r3;
	mul.wide.u32 	%rd47, %r29, 4;
	add.s64 	%rd48, %rd2, %rd47;
	ld.global.f32 	%f52, [%rd48];
	mad.lo.s32 	%r30, %r38, %r18, %r1;
	mul.wide.s32 	%rd49, %r30, 4;
	add.s64 	%rd50, %rd1, %rd49;
	ld.global.f32 	%f53, [%rd50];
	fma.rn.f32 	%f54, %f52, %f53, %f66;
	cvt.u64.u32 	%rd51, %r3;
	cvt.u64.u32 	%rd52, %r38;
	add.s64 	%rd53, %rd52, %rd51;
	shl.b64 	%rd54, %rd53, 2;
	add.s64 	%rd55, %rd2, %rd54;
	ld.global.f32 	%f55, [%rd55+4];
	mul.wide.s32 	%rd56, %r18, 4;
	add.s64 	%rd57, %rd50, %rd56;
	ld.global.f32 	%f56, [%rd57];
	fma.rn.f32 	%f66, %f55, %f56, %f54;
	add.s32 	%r38, %r38, 2;
$L__BB0_10:
	and.b32  	%r31, %r18, 1;
	setp.eq.b32 	%p8, %r31, 1;
	not.pred 	%p9, %p8;
	@%p9 bra 	$L__BB0_12;
	add.s32 	%r32, %r38, %r3;
	mul.wide.u32 	%rd58, %r32, 4;
	add.s64 	%rd59, %rd2, %rd58;
	ld.global.f32 	%f57, [%rd59];
	mad.lo.s32 	%r33, %r38, %r18, %r1;
	mul.wide.s32 	%rd60, %r33, 4;
	add.s64 	%rd61, %rd1, %rd60;
	ld.global.f32 	%f58, [%rd61];
	fma.rn.f32 	%f66, %f57, %f58, %f66;
$L__BB0_12:
	ld.param.u64 	%rd65, [_Z17naiveMatMulKernelPfS_S_i_param_2];
	add.s32 	%r34, %r3, %r1;
	cvta.to.global.u64 	%rd62, %rd65;
	mul.wide.s32 	%rd63, %r34, 4;
	add.s64 	%rd64, %rd62, %rd63;
	st.global.f32 	[%rd64], %f66;
$L__BB0_13:
	ret;

}
	// .globl	_Z18tilingMatMulKernelPfS_S_i
.visible .entry _Z18tilingMatMulKernelPfS_S_i(
	.param .u64 .ptr .align 1 _Z18tilingMatMulKernelPfS_S_i_param_0,
	.param .u64 .ptr .align 1 _Z18tilingMatMulKernelPfS_S_i_param_1,
	.param .u64 .ptr .align 1 _Z18tilingMatMulKernelPfS_S_i_param_2,
	.param .u32 _Z18tilingMatMulKernelPfS_S_i_param_3
)
{
	.reg .pred 	%p<3>;
	.reg .b32 	%r<36>;
	.reg .b32 	%f<105>;
	.reg .b64 	%rd<13>;
	// demoted variable
	.shared .align 4 .b8 _ZZ18tilingMatMulKernelPfS_S_iE8A_shared[4096];
	// demoted variable
	.shared .align 4 .b8 _ZZ18tilingMatMulKernelPfS_S_iE8B_shared[4096];
	ld.param.u64 	%rd3, [_Z18tilingMatMulKernelPfS_S_i_param_0];
	ld.param.u64 	%rd4, [_Z18tilingMatMulKernelPfS_S_i_param_1];
	ld.param.u64 	%rd5, [_Z18tilingMatMulKernelPfS_S_i_param_2];
	ld.param.u32 	%r19, [_Z18tilingMatMulKernelPfS_S_i_param_3];
	mov.u32 	%r1, %tid.x;
	mov.u32 	%r2, %tid.y;
	mov.u32 	%r20, %ctaid.x;
	mov.u32 	%r21, %ntid.x;
	mad.lo.s32 	%r3, %r20, %r21, %r1;
	mov.u32 	%r22, %ctaid.y;
	mov.u32 	%r23, %ntid.y;
	mad.lo.s32 	%r4, %r22, %r23, %r2;
	setp.lt.s32 	%p1, %r19, 32;
	mov.f32 	%f104, 0f00000000;
	@%p1 bra 	$L__BB1_3;
	shl.b32 	%r24, %r2, 7;
	mov.u32 	%r25, _ZZ18tilingMatMulKernelPfS_S_iE8A_shared;
	add.s32 	%r5, %r25, %r24;
	shl.b32 	%r26, %r1, 2;
	add.s32 	%r6, %r5, %r26;
	mov.u32 	%r27, _ZZ18tilingMatMulKernelPfS_S_iE8B_shared;
	add.s32 	%r8, %r27, %r26;
	add.s32 	%r7, %r8, %r24;
	shr.s32 	%r28, %r19, 31;
	shr.u32 	%r29, %r28, 27;
	add.s32 	%r30, %r19, %r29;
	shr.s32 	%r31, %r30, 5;
	neg.s32 	%r35, %r31;
	mad.lo.s32 	%r34, %r19, %r4, %r1;
	mad.lo.s32 	%r33, %r2, %r19, %r3;
	shl.b32 	%r12, %r19, 5;
	cvta.to.global.u64 	%rd1, %rd3;
	cvta.to.global.u64 	%rd2, %rd4;
	mov.f32 	%f104, 0f00000000;
$L__BB1_2:
	mul.wide.s32 	%rd6, %r34, 4;
	add.s64 	%rd7, %rd1, %rd6;
	mul.wide.s32 	%rd8, %r33, 4;
	add.s64 	%rd9, %rd2, %rd8;
	ld.global.f32 	%f6, [%rd7];
	st.shared.f32 	[%r6], %f6;
	ld.global.f32 	%f7, [%rd9];
	st.shared.f32 	[%r7], %f7;
	bar.sync 	0;
	ld.shared.f32 	%f8, [%r5];
	ld.shared.f32 	%f9, [%r8];
	fma.rn.f32 	%f10, %f8, %f9, %f104;
	ld.shared.f32 	%f11, [%r5+4];
	ld.shared.f32 	%f12, [%r8+128];
	fma.rn.f32 	%f13, %f11, %f12, %f10;
	ld.shared.f32 	%f14, [%r5+8];
	ld.shared.f32 	%f15, [%r8+256];
	fma.rn.f32 	%f16, %f14, %f15, %f13;
	ld.shared.f32 	%f17, [%r5+12];
	ld.shared.f32 	%f18, [%r8+384];
	fma.rn.f32 	%f19, %f17, %f18, %f16;
	ld.shared.f32 	%f20, [%r5+16];
	ld.shared.f32 	%f21, [%r8+512];
	fma.rn.f32 	%f22, %f20, %f21, %f19;
	ld.shared.f32 	%f23, [%r5+20];
	ld.shared.f32 	%f24, [%r8+640];
	fma.rn.f32 	%f25, %f23, %f24, %f22;
	ld.shared.f32 	%f26, [%r5+24];
	ld.shared.f32 	%f27, [%r8+768];
	fma.rn.f32 	%f28, %f26, %f27, %f25;
	ld.shared.f32 	%f29, [%r5+28];
	ld.shared.f32 	%f30, [%r8+896];
	fma.rn.f32 	%f31, %f29, %f30, %f28;
	ld.shared.f32 	%f32, [%r5+32];
	ld.shared.f32 	%f33, [%r8+1024];
	fma.rn.f32 	%f34, %f32, %f33, %f31;
	ld.shared.f32 	%f35, [%r5+36];
	ld.shared.f32 	%f36, [%r8+1152];
	fma.rn.f32 	%f37, %f35, %f36, %f34;
	ld.shared.f32 	%f38, [%r5+40];
	ld.shared.f32 	%f39, [%r8+1280];
	fma.rn.f32 	%f40, %f38, %f39, %f37;
	ld.shared.f32 	%f41, [%r5+44];
	ld.shared.f32 	%f42, [%r8+1408];
	fma.rn.f32 	%f43, %f41, %f42, %f40;
	ld.shared.f32 	%f44, [%r5+48];
	ld.shared.f32 	%f45, [%r8+1536];
	fma.rn.f32 	%f46, %f44, %f45, %f43;
	ld.shared.f32 	%f47, [%r5+52];
	ld.shared.f32 	%f48, [%r8+1664];
	fma.rn.f32 	%f49, %f47, %f48, %f46;
	ld.shared.f32 	%f50, [%r5+56];
	ld.shared.f32 	%f51, [%r8+1792];
	fma.rn.f32 	%f52, %f50, %f51, %f49;
	ld.shared.f32 	%f53, [%r5+60];
	ld.shared.f32 	%f54, [%r8+1920];
	fma.rn.f32 	%f55, %f53, %f54, %f52;
	ld.shared.f32 	%f56, [%r5+64];
	ld.shared.f32 	%f57, [%r8+2048];
	fma.rn.f32 	%f58, %f56, %f57, %f55;
	ld.shared.f32 	%f59, [%r5+68];
	ld.shared.f32 	%f60, [%r8+2176];
	fma.rn.f32 	%f61, %f59, %f60, %f58;
	ld.shared.f32 	%f62, [%r5+72];
	ld.shared.f32 	%f63, [%r8+2304];
	fma.rn.f32 	%f64, %f62, %f63, %f61;
	ld.shared.f32 	%f65, [%r5+76];
	ld.shared.f32 	%f66, [%r8+2432];
	fma.rn.f32 	%f67, %f65, %f66, %f64;
	ld.shared.f32 	%f68, [%r5+80];
	ld.shared.f32 	%f69, [%r8+2560];
	fma.rn.f32 	%f70, %f68, %f69, %f67;
	ld.shared.f32 	%f71, [%r5+84];
	ld.shared.f32 	%f72, [%r8+2688];
	fma.rn.f32 	%f73, %f71, %f72, %f70;
	ld.shared.f32 	%f74, [%r5+88];
	ld.shared.f32 	%f75, [%r8+2816];
	fma.rn.f32 	%f76, %f74, %f75, %f73;
	ld.shared.f32 	%f77, [%r5+92];
	ld.shared.f32 	%f78, [%r8+2944];
	fma.rn.f32 	%f79, %f77, %f78, %f76;
	ld.shared.f32 	%f80, [%r5+96];
	ld.shared.f32 	%f81, [%r8+3072];
	fma.rn.f32 	%f82, %f80, %f81, %f79;
	ld.shared.f32 	%f83, [%r5+100];
	ld.shared.f32 	%f84, [%r8+3200];
	fma.rn.f32 	%f85, %f83, %f84, %f82;
	ld.shared.f32 	%f86, [%r5+104];
	ld.shared.f32 	%f87, [%r8+3328];
	fma.rn.f32 	%f88, %f86, %f87, %f85;
	ld.shared.f32 	%f89, [%r5+108];
	ld.shared.f32 	%f90, [%r8+3456];
	fma.rn.f32 	%f91, %f89, %f90, %f88;
	ld.shared.f32 	%f92, [%r5+112];
	ld.shared.f32 	%f93, [%r8+3584];
	fma.rn.f32 	%f94, %f92, %f93, %f91;
	ld.shared.f32 	%f95, [%r5+116];
	ld.shared.f32 	%f96, [%r8+3712];
	fma.rn.f32 	%f97, %f95, %f96, %f94;
	ld.shared.f32 	%f98, [%r5+120];
	ld.shared.f32 	%f99, [%r8+3840];
	fma.rn.f32 	%f100, %f98, %f99, %f97;
	ld.shared.f32 	%f101, [%r5+124];
	ld.shared.f32 	%f102, [%r8+3968];
	fma.rn.f32 	%f104, %f101, %f102, %f100;
	bar.sync 	0;
	add.s32 	%r35, %r35, 1;
	setp.ne.s32 	%p2, %r35, 0;
	add.s32 	%r34, %r34, 32;
	add.s32 	%r33, %r33, %r12;
	@%p2 bra 	$L__BB1_2;
$L__BB1_3:
	cvta.to.global.u64 	%rd10, %rd5;
	mad.lo.s32 	%r32, %r19, %r4, %r3;
	mul.wide.s32 	%rd11, %r32, 4;
	add.s64 	%rd12, %rd10, %rd11;
	st.global.f32 	[%rd12], %f104;
	ret;

}


// ===== COMPILED SASS (sm_100) =====

	.target	sm_100

	.elftype	@"ET_EXEC"


//--------------------- .note.nv.tkinfo           --------------------------
	.section	.note.nv.tkinfo,"",@"SHT_NOTE"
	.sectionflags	@"SHF_NOTE_NV_TKINFO"
	.tkinfo
        /*0018*/ 	.word	0x00000002
        /*0030*/ 	.string	""
        /*0030*/ 	.string	"ptxas"
        /*0030*/ 	.string	"Cuda compilation tools, release 13.0, V13.0.88"
        /*0030*/ 	.string	"Build cuda_13.0.r13.0/compiler.36424714_0"
        /*0030*/ 	.string	"-arch sm_100 -m 64 "



//--------------------- .note.nv.cuinfo           --------------------------
	.section	.note.nv.cuinfo,"",@"SHT_NOTE"
	.sectionflags	@"SHF_NOTE_NV_CUINFO"
        /*0018*/ 	.short	0x0002
        /*001a*/ 	.short	0x0064
        /*001c*/ 	.short	0x0082
	.zero		2


//--------------------- .nv.info                  --------------------------
	.section	.nv.info,"",@"SHT_CUDA_INFO"
	.align	4


	//----- nvinfo : EIATTR_REGCOUNT
	.align		4
        /*0000*/ 	.byte	0x04, 0x2f
        /*0002*/ 	.short	(.L_1 - .L_0)
	.align		4
.L_0:
        /*0004*/ 	.word	index@(_Z17naiveMatMulKernelPfS_S_i)
        /*0008*/ 	.word	0x0000001e


	//----- nvinfo : EIATTR_FRAME_SIZE
	.align		4
.L_1:
        /*000c*/ 	.byte	0x04, 0x11
        /*000e*/ 	.short	(.L_3 - .L_2)
	.align		4
.L_2:
        /*0010*/ 	.word	index@(_Z17naiveMatMulKernelPfS_S_i)
        /*0014*/ 	.word	0x00000000


	//----- nvinfo : EIATTR_REGCOUNT
	.align		4
.L_3:
        /*0018*/ 	.byte	0x04, 0x2f
        /*001a*/ 	.short	(.L_5 - .L_4)
	.align		4
.L_4:
        /*001c*/ 	.word	index@(_Z18tilingMatMulKernelPfS_S_i)
        /*0020*/ 	.word	0x00000020


	//----- nvinfo : EIATTR_FRAME_SIZE
	.align		4
.L_5:
        /*0024*/ 	.byte	0x04, 0x11
        /*0026*/ 	.short	(.L_7 - .L_6)
	.align		4
.L_6:
        /*0028*/ 	.word	index@(_Z18tilingMatMulKernelPfS_S_i)
        /*002c*/ 	.word	0x00000000


	//----- nvinfo : EIATTR_MIN_STACK_SIZE
	.align		4
.L_7:
        /*0030*/ 	.byte	0x04, 0x12
        /*0032*/ 	.short	(.L_9 - .L_8)
	.align		4
.L_8:
        /*0034*/ 	.word	index@(_Z18tilingMatMulKernelPfS_S_i)
        /*0038*/ 	.word	0x00000000


	//----- nvinfo : EIATTR_MIN_STACK_SIZE
	.align		4
.L_9:
        /*003c*/ 	.byte	0x04, 0x12
        /*003e*/ 	.short	(.L_11 - .L_10)
	.align		4
.L_10:
        /*0040*/ 	.word	index@(_Z17naiveMatMulKernelPfS_S_i)
        /*0044*/ 	.word	0x00000000
.L_11:


//--------------------- .nv.compat                --------------------------
	.section	.nv.compat,"",@"SHT_CUDA_COMPAT_INFO"
	.align	4
        /*0000*/ 	.byte	0x02, 0x09, 0x00, 0x00, 0x02, 0x02, 0x01, 0x00, 0x02, 0x05, 0x05, 0x00, 0x03, 0x07, 0x01, 0x01
        /*0010*/ 	.byte	0x02, 0x03, 0x00, 0x00, 0x02, 0x06, 0x01, 0x00, 0x04, 0x0b, 0x08, 0x00, 0x09, 0x00, 0x00, 0x00
        /*0020*/ 	.byte	0x00, 0x00, 0x00, 0x00


//--------------------- .nv.info._Z18tilingMatMulKernelPfS_S_i --------------------------
	.section	.nv.info._Z18tilingMatMulKernelPfS_S_i,"",@"SHT_CUDA_INFO"
	.sectionflags	@""
	.align	4


	//----- nvinfo : EIATTR_CUDA_API_VERSION
	.align		4
        /*0000*/ 	.byte	0x04, 0x37
        /*0002*/ 	.short	(.L_13 - .L_12)
.L_12:
        /*0004*/ 	.word	0x00000082


	//----- nvinfo : EIATTR_KPARAM_INFO
	.align		4
.L_13:
        /*0008*/ 	.byte	0x04, 0x17
        /*000a*/ 	.short	(.L_15 - .L_14)
.L_14:
        /*000c*/ 	.word	0x00000000
        /*0010*/ 	.short	0x0003
        /*0012*/ 	.short	0x0018
        /*0014*/ 	.byte	0x00, 0xf0, 0x11, 0x00


	//----- nvinfo : EIATTR_KPARAM_INFO
	.align		4
.L_15:
        /*0018*/ 	.byte	0x04, 0x17
        /*001a*/ 	.short	(.L_17 - .L_16)
.L_16:
        /*001c*/ 	.word	0x00000000
        /*0020*/ 	.short	0x0002
        /*0022*/ 	.short	0x0010
        /*0024*/ 	.byte	0x00, 0xf5, 0x21, 0x00


	//----- nvinfo : EIATTR_KPARAM_INFO
	.align		4
.L_17:
        /*0028*/ 	.byte	0x04, 0x17
        /*002a*/ 	.short	(.L_19 - .L_18)
.L_18:
        /*002c*/ 	.word	0x00000000
        /*0030*/ 	.short	0x0001
        /*0032*/ 	.short	0x0008
        /*0034*/ 	.byte	0x00, 0xf5, 0x21, 0x00


	//----- nvinfo : EIATTR_KPARAM_INFO
	.align		4
.L_19:
        /*0038*/ 	.byte	0x04, 0x17
        /*003a*/ 	.short	(.L_21 - .L_20)
.L_20:
        /*003c*/ 	.word	0x00000000
        /*0040*/ 	.short	0x0000
        /*0042*/ 	.short	0x0000
        /*0044*/ 	.byte	0x00, 0xf5, 0x21, 0x00


	//----- nvinfo : EIATTR_SPARSE_MMA_MASK
	.align		4
.L_21:
        /*0048*/ 	.byte	0x03, 0x50
        /*004a*/ 	.short	0x0000


	//----- nvinfo : EIATTR_MAXREG_COUNT
	.align		4
        /*004c*/ 	.byte	0x03, 0x1b
        /*004e*/ 	.short	0x00ff


	//----- nvinfo : EIATTR_NUM_BARRIERS
	.align		4
        /*0050*/ 	.byte	0x02, 0x4c
        /*0052*/ 	.byte	0x01
	.zero		1


	//----- nvinfo : EIATTR_MERCURY_ISA_VERSION
	.align		4
        /*0054*/ 	.byte	0x03, 0x5f
        /*0056*/ 	.short	0x0101


	//----- nvinfo : EIATTR_VRC_CTA_INIT_COUNT
	.align		4
        /*0058*/ 	.byte	0x02, 0x4a
	.zero		1
	.zero		1


	//----- nvinfo : EIATTR_EXIT_INSTR_OFFSETS
	.align		4
        /*005c*/ 	.byte	0x04, 0x1c
        /*005e*/ 	.short	(.L_23 - .L_22)


	//   ....[0]....
.L_22:
        /*0060*/ 	.word	0x00000790


	//----- nvinfo : EIATTR_CBANK_PARAM_SIZE
	.align		4
.L_23:
        /*0064*/ 	.byte	0x03, 0x19
        /*0066*/ 	.short	0x001c


	//----- nvinfo : EIATTR_PARAM_CBANK
	.align		4
        /*0068*/ 	.byte	0x04, 0x0a
        /*006a*/ 	.short	(.L_25 - .L_24)
	.align		4
.L_24:
        /*006c*/ 	.word	index@(.nv.constant0._Z18tilingMatMulKernelPfS_S_i)
        /*0070*/ 	.short	0x0380
        /*0072*/ 	.short	0x001c


	//----- nvinfo : EIATTR_SW_WAR
	.align		4
.L_25:
        /*0074*/ 	.byte	0x04, 0x36
        /*0076*/ 	.short	(.L_27 - .L_26)
.L_26:
        /*0078*/ 	.word	0x00000008
.L_27:


//--------------------- .nv.info._Z17naiveMatMulKernelPfS_S_i --------------------------
	.section	.nv.info._Z17naiveMatMulKernelPfS_S_i,"",@"SHT_CUDA_INFO"
	.sectionflags	@""
	.align	4


	//----- nvinfo : EIATTR_CUDA_API_VERSION
	.align		4
        /*0000*/ 	.byte	0x04, 0x37
        /*0002*/ 	.short	(.L_29 - .L_28)
.L_28:
        /*0004*/ 	.word	0x00000082


	//----- nvinfo : EIATTR_KPARAM_INFO
	.align		4
.L_29:
        /*0008*/ 	.byte	0x04, 0x17
        /*000a*/ 	.short	(.L_31 - .L_30)
.L_30:
        /*000c*/ 	.word	0x00000000
        /*0010*/ 	.short	0x0003
        /*0012*/ 	.short	0x0018
        /*0014*/ 	.byte	0x00, 0xf0, 0x11, 0x00


	//----- nvinfo : EIATTR_KPARAM_INFO
	.align		4
.L_31:
        /*0018*/ 	.byte	0x04, 0x17
        /*001a*/ 	.short	(.L_33 - .L_32)
.L_32:
        /*001c*/ 	.word	0x00000000
        /*0020*/ 	.short	0x0002
        /*0022*/ 	.short	0x0010
        /*0024*/ 	.byte	0x00, 0xf5, 0x21, 0x00


	//----- nvinfo : EIATTR_KPARAM_INFO
	.align		4
.L_33:
        /*0028*/ 	.byte	0x04, 0x17
        /*002a*/ 	.short	(.L_35 - .L_34)
.L_34:
        /*002c*/ 	.word	0x00000000
        /*0030*/ 	.short	0x0001
        /*0032*/ 	.short	0x0008
        /*0034*/ 	.byte	0x00, 0xf5, 0x21, 0x00


	//----- nvinfo : EIATTR_KPARAM_INFO
	.align		4
.L_35:
        /*0038*/ 	.byte	0x04, 0x17
        /*003a*/ 	.short	(.L_37 - .L_36)
.L_36:
        /*003c*/ 	.word	0x00000000
        /*0040*/ 	.short	0x0000
        /*0042*/ 	.short	0x0000
        /*0044*/ 	.byte	0x00, 0xf5, 0x21, 0x00


	//----- nvinfo : EIATTR_SPARSE_MMA_MASK
	.align		4
.L_37:
        /*0048*/ 	.byte	0x03, 0x50
        /*004a*/ 	.short	0x0000


	//----- nvinfo : EIATTR_MAXREG_COUNT
	.align		4
        /*004c*/ 	.byte	0x03, 0x1b
        /*004e*/ 	.short	0x00ff


	//----- nvinfo : EIATTR_MERCURY_ISA_VERSION
	.align		4
        /*0050*/ 	.byte	0x03, 0x5f
        /*0052*/ 	.short	0x0101


	//----- nvinfo : EIATTR_VRC_CTA_INIT_COUNT
	.align		4
        /*0054*/ 	.byte	0x02, 0x4a
	.zero		1
	.zero		1


	//----- nvinfo : EIATTR_EXIT_INSTR_OFFSETS
	.align		4
        /*0058*/ 	.byte	0x04, 0x1c
        /*005a*/ 	.short	(.L_39 - .L_38)


	//   ....[0]....
.L_38:
        /*005c*/ 	.word	0x000000c0


	//   ....[1]....
        /*0060*/ 	.word	0x00000a90


	//----- nvinfo : EIATTR_CBANK_PARAM_SIZE
	.align		4
.L_39:
        /*0064*/ 	.byte	0x03, 0x19
        /*0066*/ 	.short	0x001c


	//----- nvinfo : EIATTR_PARAM_CBANK
	.align		4
        /*0068*/ 	.byte	0x04, 0x0a
        /*006a*/ 	.short	(.L_41 - .L_40)
	.align		4
.L_40:
        /*006c*/ 	.word	index@(.nv.constant0._Z17naiveMatMulKernelPfS_S_i)
        /*0070*/ 	.short	0x0380
        /*0072*/ 	.short	0x001c


	//----- nvinfo : EIATTR_SW_WAR
	.align		4
.L_41:
        /*0074*/ 	.byte	0x04, 0x36
        /*0076*/ 	.short	(.L_43 - .L_42)
.L_42:
        /*0078*/ 	.word	0x00000008
.L_43:


//--------------------- .nv.callgraph             --------------------------
	.section	.nv.callgraph,"",@"SHT_CUDA_CALLGRAPH"
	.align	4
	.sectionentsize	8
	.align		4
        /*0000*/ 	.word	0x00000000
	.align		4
        /*0004*/ 	.word	0xffffffff
	.align		4
        /*0008*/ 	.word	0x00000000
	.align		4
        /*000c*/ 	.word	0xfffffffe
	.align		4
        /*0010*/ 	.word	0x00000000
	.align		4
        /*0014*/ 	.word	0xfffffffd
	.align		4
        /*0018*/ 	.word	0x00000000
	.align		4
        /*001c*/ 	.word	0xfffffffc


//--------------------- .text._Z18tilingMatMulKernelPfS_S_i --------------------------
	.section	.text._Z18tilingMatMulKernelPfS_S_i,"ax",@progbits
	.align	128
        .global         _Z18tilingMatMulKernelPfS_S_i
        .type           _Z18tilingMatMulKernelPfS_S_i,@function
        .size           _Z18tilingMatMulKernelPfS_S_i,(.L_x_8 - _Z18tilingMatMulKernelPfS_S_i)
        .other          _Z18tilingMatMulKernelPfS_S_i,@"STO_CUDA_ENTRY STV_DEFAULT"
_Z18tilingMatMulKernelPfS_S_i:
.text._Z18tilingMatMulKernelPfS_S_i:
[----:B------:R-:W-:Y:S01]  /*0000*/  LDC R1, c[0x0][0x37c] ;  /* 0x0000df00ff017b82 */ /* 0x000fe20000000800 */
[----:B------:R-:W0:Y:S07]  /*0010*/  S2R R9, SR_TID.X ;  /* 0x0000000000097919 */ /* 0x000e2e0000002100 */
[----:B------:R-:W1:Y:S01]  /*0020*/  LDC R0, c[0x0][0x398] ;  /* 0x0000e600ff007b82 */ /* 0x000e620000000800 */
[----:B------:R-:W2:Y:S01]  /*0030*/  LDCU.64 UR8, c[0x0][0x358] ;  /* 0x00006b00ff0877ac */ /* 0x000ea20008000a00 */
[----:B------:R-:W-:Y:S01]  /*0040*/  HFMA2 R11, -RZ, RZ, 0, 0 ;  /* 0x00000000ff0b7431 */ /* 0x000fe200000001ff */
[----:B------:R-:W3:Y:S05]  /*0050*/  S2R R13, SR_TID.Y ;  /* 0x00000000000d7919 */ /* 0x000eea0000002200 */
[----:B------:R-:W0:Y:S08]  /*0060*/  LDC R2, c[0x0][0x360] ;  /* 0x0000d800ff027b82 */ /* 0x000e300000000800 */
[----:B------:R-:W0:Y:S08]  /*0070*/  S2UR UR4, SR_CTAID.X ;  /* 0x00000000000479c3 */ /* 0x000e300000002500 */
[----:B------:R-:W3:Y:S01]  /*0080*/  S2UR UR5, SR_CTAID.Y ;  /* 0x00000000000579c3 */ /* 0x000ee20000002600 */
[----:B-1----:R-:W-:-:S07]  /*0090*/  ISETP.GE.AND P0, PT, R0, 0x20, PT ;  /* 0x000000200000780c */ /* 0x002fce0003f06270 */
[----:B------:R-:W3:Y:S08]  /*00a0*/  LDC R4, c[0x0][0x364] ;  /* 0x0000d900ff047b82 */ /* 0x000ef00000000800 */
[----:B------:R-:W1:Y:S01]  /*00b0*/  LDC.64 R22, c[0x0][0x390] ;  /* 0x0000e400ff167b82 */ /* 0x000e620000000a00 */
[----:B0-----:R-:W-:Y:S02]  /*00c0*/  IMAD R3, R2, UR4, R9 ;  /* 0x0000000402037c24 */ /* 0x001fe4000f8e0209 */
[----:B---3--:R-:W-:-:S04]  /*00d0*/  IMAD R5, R4, UR5, R13 ;  /* 0x0000000504057c24 */ /* 0x008fc8000f8e020d */
[----:B------:R-:W-:-:S04]  /*00e0*/  IMAD R7, R5, R0, R3 ;  /* 0x0000000005077224 */ /* 0x000fc800078e0203 */
[----:B-1----:R-:W-:Y:S01]  /*00f0*/  IMAD.WIDE R22, R7, 0x4, R22 ;  /* 0x0000000407167825 */ /* 0x002fe200078e0216 */
[----:B--2---:R-:W-:Y:S06]  /*0100*/  @!P0 BRA `(.L_x_0) ;  /* 0x00000004009c8947 */ /* 0x004fec0003800000 */
[----:B------:R-:W0:Y:S01]  /*0110*/  S2UR UR6, SR_CgaCtaId ;  /* 0x00000000000679c3 */ /* 0x000e220000008800 */
[----:B------:R-:W-:Y:S01]  /*0120*/  UMOV UR4, 0x400 ;  /* 0x0000040000047882 */ /* 0x000fe20000000000 */
[----:B------:R-:W-:Y:S01]  /*0130*/  SHF.R.S32.HI R7, RZ, 0x1f, R0 ;  /* 0x0000001fff077819 */ /* 0x000fe20000011400 */
[----:B------:R-:W-:Y:S01]  /*0140*/  UIADD3 UR5, UPT, UPT, UR4, 0x1000, URZ ;  /* 0x0000100004057890 */ /* 0x000fe2000fffe0ff */
[-C--:B------:R-:W-:Y:S01]  /*0150*/  IMAD R2, R5, R0.reuse, R9 ;  /* 0x0000000005027224 */ /* 0x080fe200078e0209 */
[----:B------:R-:W-:Y:S01]  /*0160*/  MOV R11, RZ ;  /* 0x000000ff000b7202 */ /* 0x000fe20000000f00 */
[-C--:B------:R-:W-:Y:S01]  /*0170*/  IMAD R3, R13, R0.reuse, R3 ;  /* 0x000000000d037224 */ /* 0x080fe200078e0203 */
[----:B------:R-:W-:Y:S01]  /*0180*/  LEA.HI R7, R7, R0, RZ, 0x5 ;  /* 0x0000000007077211 */ /* 0x000fe200078f28ff */
[----:B------:R-:W1:Y:S03]  /*0190*/  LDC.64 R20, c[0x0][0x380] ;  /* 0x0000e000ff147b82 */ /* 0x000e660000000a00 */
[----:B------:R-:W-:-:S04]  /*01a0*/  SHF.R.S32.HI R4, RZ, 0x5, R7 ;  /* 0x00000005ff047819 */ /* 0x000fc80000011407 */
[----:B------:R-:W-:Y:S01]  /*01b0*/  IADD3 R4, PT, PT, -R4, RZ, RZ ;  /* 0x000000ff04047210 */ /* 0x000fe20007ffe1ff */
[----:B------:R-:W2:Y:S01]  /*01c0*/  LDC.64 R18, c[0x0][0x388] ;  /* 0x0000e200ff127b82 */ /* 0x000ea20000000a00 */
[----:B0-----:R-:W-:Y:S02]  /*01d0*/  ULEA UR4, UR6, UR4, 0x18 ;  /* 0x0000000406047291 */ /* 0x001fe4000f8ec0ff */
[----:B------:R-:W-:-:S04]  /*01e0*/  ULEA UR5, UR6, UR5, 0x18 ;  /* 0x0000000506057291 */ /* 0x000fc8000f8ec0ff */
[----:B------:R-:W-:Y:S02]  /*01f0*/  LEA R16, R13, UR4, 0x7 ;  /* 0x000000040d107c11 */ /* 0x000fe4000f8e38ff */
[C---:B------:R-:W-:Y:S02]  /*0200*/  LEA R6, R9.reuse, UR5, 0x2 ;  /* 0x0000000509067c11 */ /* 0x040fe4000f8e10ff */
[----:B------:R-:W-:Y:S02]  /*0210*/  LEA R7, R9, R16, 0x2 ;  /* 0x0000001009077211 */ /* 0x000fe400078e10ff */
[----:B------:R-:W-:-:S07]  /*0220*/  LEA R5, R13, R6, 0x7 ;  /* 0x000000060d057211 */ /* 0x000fce00078e38ff */
.L_x_1:
[----:B-1----:R-:W-:-:S04]  /*0230*/  IMAD.WIDE R24, R2, 0x4, R20 ;  /* 0x0000000402187825 */ /* 0x002fc800078e0214 */
[----:B--2---:R-:W-:Y:S02]  /*0240*/  IMAD.WIDE R8, R3, 0x4, R18 ;  /* 0x0000000403087825 */ /* 0x004fe400078e0212 */
[----:B------:R-:W2:Y:S04]  /*0250*/  LDG.E R24, desc[UR8][R24.64] ;  /* 0x0000000818187981 */ /* 0x000ea8000c1e1900 */
[----:B------:R-:W3:Y:S01]  /*0260*/  LDG.E R26, desc[UR8][R8.64] ;  /* 0x00000008081a7981 */ /* 0x000ee2000c1e1900 */
[----:B------:R-:W-:Y:S02]  /*0270*/  IADD3 R4, PT, PT, R4, 0x1, RZ ;  /* 0x0000000104047810 */ /* 0x000fe40007ffe0ff */
[----:B------:R-:W-:Y:S02]  /*0280*/  IADD3 R2, PT, PT, R2, 0x20, RZ ;  /* 0x0000002002027810 */ /* 0x000fe40007ffe0ff */
[----:B------:R-:W-:-:S02]  /*0290*/  ISETP.NE.AND P0, PT, R4, RZ, PT ;  /* 0x000000ff0400720c */ /* 0x000fc40003f05270 */
[----:B------:R-:W-:Y:S01]  /*02a0*/  LEA R3, R0, R3, 0x5 ;  /* 0x0000000300037211 */ /* 0x000fe200078e28ff */
[----:B--2---:R-:W-:Y:S04]  /*02b0*/  STS [R7], R24 ;  /* 0x0000001807007388 */ /* 0x004fe80000000800 */
[----:B---3--:R-:W-:Y:S01]  /*02c0*/  STS [R5], R26 ;  /* 0x0000001a05007388 */ /* 0x008fe20000000800 */
[----:B------:R-:W-:Y:S06]  /*02d0*/  BAR.SYNC.DEFER_BLOCKING 0x0 ;  /* 0x0000000000007b1d */ /* 0x000fec0000010000 */
[----:B------:R-:W-:Y:S04]  /*02e0*/  LDS R10, [R6] ;  /* 0x00000000060a7984 */ /* 0x000fe80000000800 */
[----:B------:R-:W0:Y:S04]  /*02f0*/  LDS.128 R12, [R16] ;  /* 0x00000000100c7984 */ /* 0x000e280000000c00 */
[----:B------:R-:W1:Y:S04]  /*0300*/  LDS R27, [R6+0x80] ;  /* 0x00008000061b7984 */ /* 0x000e680000000800 */
[----:B------:R-:W2:Y:S04]  /*0310*/  LDS R17, [R6+0x100] ;  /* 0x0001000006117984 */ /* 0x000ea80000000800 */
[----:B------:R-:W3:Y:S04]  /*0320*/  LDS R29, [R6+0x180] ;  /* 0x00018000061d7984 */ /* 0x000ee80000000800 */
[----:B------:R-:W-:Y:S01]  /*0330*/  LDS R25, [R6+0x380] ;  /* 0x0003800006197984 */ /* 0x000fe20000000800 */
[----:B0-----:R-:W-:-:S03]  /*0340*/  FFMA R10, R12, R10, R11 ;  /* 0x0000000a0c0a7223 */ /* 0x001fc6000000000b */
[----:B------:R-:W-:Y:S01]  /*0350*/  LDS R12, [R6+0x280] ;  /* 0x00028000060c7984 */ /* 0x000fe20000000800 */
[----:B-1----:R-:W-:-:S03]  /*0360*/  FFMA R28, R27, R13, R10 ;  /* 0x0000000d1b1c7223 */ /* 0x002fc6000000000a */
[----:B------:R-:W-:Y:S01]  /*0370*/  LDS R13, [R6+0x200] ;  /* 0x00020000060d7984 */ /* 0x000fe20000000800 */
[----:B--2---:R-:W-:-:S03]  /*0380*/  FFMA R14, R17, R14, R28 ;  /* 0x0000000e110e7223 */ /* 0x004fc6000000001c */
[----:B------:R-:W0:Y:S01]  /*0390*/  LDS.128 R8, [R16+0x10] ;  /* 0x0000100010087984 */ /* 0x000e220000000c00 */
[----:B---3--:R-:W-:-:S03]  /*03a0*/  FFMA R15, R29, R15, R14 ;  /* 0x0000000f1d0f7223 */ /* 0x008fc6000000000e */
[----:B------:R-:W1:Y:S01]  /*03b0*/  LDS R17, [R6+0x300] ;  /* 0x0003000006117984 */ /* 0x000e620000000800 */
[----:B0-----:R-:W-:-:S03]  /*03c0*/  FFMA R13, R8, R13, R15 ;  /* 0x0000000d080d7223 */ /* 0x001fc6000000000f */
[----:B------:R-:W-:Y:S01]  /*03d0*/  LDS R8, [R6+0x480] ;  /* 0x0004800006087984 */ /* 0x000fe20000000800 */
[----:B------:R-:W-:-:S03]  /*03e0*/  FFMA R24, R12, R9, R13 ;  /* 0x000000090c187223 */ /* 0x000fc6000000000d */
[----:B------:R-:W-:Y:S01]  /*03f0*/  LDS R9, [R6+0x400] ;  /* 0x0004000006097984 */ /* 0x000fe20000000800 */
[----:B-1----:R-:W-:-:S03]  /*0400*/  FFMA R10, R17, R10, R24 ;  /* 0x0000000a110a7223 */ /* 0x002fc60000000018 */
[----:B------:R-:W0:Y:S01]  /*0410*/  LDS.128 R12, [R16+0x20] ;  /* 0x00002000100c7984 */ /* 0x000e220000000c00 */
[----:B------:R-:W-:-:S03]  /*0420*/  FFMA R11, R25, R11, R10 ;  /* 0x0000000b190b7223 */ /* 0x000fc6000000000a */
[----:B------:R-:W1:Y:S04]  /*0430*/  LDS R17, [R6+0x500] ;  /* 0x0005000006117984 */ /* 0x000e680000000800 */
[----:B------:R-:W2:Y:S01]  /*0440*/  LDS R25, [R6+0x580] ;  /* 0x0005800006197984 */ /* 0x000ea20000000800 */
[----:B0-----:R-:W-:-:S03]  /*0450*/  FFMA R9, R12, R9, R11 ;  /* 0x000000090c097223 */ /* 0x001fc6000000000b */
[----:B------:R-:W-:Y:S01]  /*0460*/  LDS R12, [R6+0x680] ;  /* 0x00068000060c7984 */ /* 0x000fe20000000800 */
[----:B------:R-:W-:-:S03]  /*0470*/  FFMA R24, R8, R13, R9 ;  /* 0x0000000d08187223 */ /* 0x000fc60000000009 */
[----:B------:R-:W-:Y:S01]  /*0480*/  LDS R13, [R6+0x600] ;  /* 0x00060000060d7984 */ /* 0x000fe20000000800 */
[----:B-1----:R-:W-:-:S03]  /*0490*/  FFMA R14, R17, R14, R24 ;  /* 0x0000000e110e7223 */ /* 0x002fc60000000018 */
[----:B------:R-:W0:Y:S01]  /*04a0*/  LDS.128 R8, [R16+0x30] ;  /* 0x0000300010087984 */ /* 0x000e220000000c00 */
[----:B--2---:R-:W-:-:S03]  /*04b0*/  FFMA R15, R25, R15, R14 ;  /* 0x0000000f190f7223 */ /* 0x004fc6000000000e */
        /* <DEDUP_REMOVED lines=19> */
[----:B------:R-:W-:Y:S04]  /*05f0*/  LDS R24, [R6+0xc80] ;  /* 0x000c800006187984 */ /* 0x000fe80000000800 */
[----:B------:R-:W-:Y:S01]  /*0600*/  LDS R17, [R6+0xd00] ;  /* 0x000d000006117984 */ /* 0x000fe20000000800 */
[----:B0-----:R-:W-:-:S03]  /*0610*/  FFMA R13, R8, R13, R15 ;  /* 0x0000000d080d7223 */ /* 0x001fc6000000000f */
[----:B------:R-:W0:Y:S01]  /*0620*/  LDS R8, [R6+0xb80] ;  /* 0x000b800006087984 */ /* 0x000e220000000800 */
[----:B------:R-:W-:-:S03]  /*0630*/  FFMA R26, R12, R9, R13 ;  /* 0x000000090c1a7223 */ /* 0x000fc6000000000d */
[----:B------:R-:W-:Y:S01]  /*0640*/  LDS R9, [R6+0xc00] ;  /* 0x000c000006097984 */ /* 0x000fe20000000800 */
[----:B-1----:R-:W-:-:S03]  /*0650*/  FFMA R25, R25, R10, R26 ;  /* 0x0000000a19197223 */ /* 0x002fc6000000001a */
[----:B------:R-:W1:Y:S01]  /*0660*/  LDS.128 R12, [R16+0x60] ;  /* 0x00006000100c7984 */ /* 0x000e620000000c00 */
[----:B0-----:R-:W-:-:S03]  /*0670*/  FFMA R11, R8, R11, R25 ;  /* 0x0000000b080b7223 */ /* 0x001fc60000000019 */
[----:B------:R-:W-:Y:S01]  /*0680*/  LDS R25, [R6+0xf80] ;  /* 0x000f800006197984 */ /* 0x000fe20000000800 */
[----:B-1----:R-:W-:-:S03]  /*0690*/  FFMA R9, R12, R9, R11 ;  /* 0x000000090c097223 */ /* 0x002fc6000000000b */
[----:B------:R-:W0:Y:S01]  /*06a0*/  LDS R12, [R6+0xd80] ;  /* 0x000d8000060c7984 */ /* 0x000e220000000800 */
[----:B------:R-:W-:-:S03]  /*06b0*/  FFMA R26, R24, R13, R9 ;  /* 0x0000000d181a7223 */ /* 0x000fc60000000009 */
[----:B------:R-:W-:Y:S01]  /*06c0*/  LDS R13, [R6+0xe00] ;  /* 0x000e0000060d7984 */ /* 0x000fe20000000800 */
[----:B------:R-:W-:-:S03]  /*06d0*/  FFMA R17, R17, R14, R26 ;  /* 0x0000000e11117223 */ /* 0x000fc6000000001a */
[----:B------:R-:W1:Y:S04]  /*06e0*/  LDS.128 R8, [R16+0x70] ;  /* 0x0000700010087984 */ /* 0x000e680000000c00 */
[----:B------:R-:W2:Y:S04]  /*06f0*/  LDS R24, [R6+0xe80] ;  /* 0x000e800006187984 */ /* 0x000ea80000000800 */
[----:B------:R-:W3:Y:S01]  /*0700*/  LDS R14, [R6+0xf00] ;  /* 0x000f0000060e7984 */ /* 0x000ee20000000800 */
[----:B0-----:R-:W-:-:S04]  /*0710*/  FFMA R15, R12, R15, R17 ;  /* 0x0000000f0c0f7223 */ /* 0x001fc80000000011 */
[----:B-1----:R-:W-:-:S04]  /*0720*/  FFMA R13, R8, R13, R15 ;  /* 0x0000000d080d7223 */ /* 0x002fc8000000000f */
[----:B--2---:R-:W-:-:S04]  /*0730*/  FFMA R9, R24, R9, R13 ;  /* 0x0000000918097223 */ /* 0x004fc8000000000d */
[----:B---3--:R-:W-:-:S04]  /*0740*/  FFMA R10, R14, R10, R9 ;  /* 0x0000000a0e0a7223 */ /* 0x008fc80000000009 */
[----:B------:R-:W-:Y:S01]  /*0750*/  FFMA R11, R25, R11, R10 ;  /* 0x0000000b190b7223 */ /* 0x000fe2000000000a */
[----:B------:R-:W-:Y:S06]  /*0760*/  BAR.SYNC.DEFER_BLOCKING 0x0 ;  /* 0x0000000000007b1d */ /* 0x000fec0000010000 */
[----:B------:R-:W-:Y:S05]  /*0770*/  @P0 BRA `(.L_x_1) ;  /* 0xfffffff800ac0947 */ /* 0x000fea000383ffff */
.L_x_0:
[----:B------:R-:W-:Y:S01]  /*0780*/  STG.E desc[UR8][R22.64], R11 ;  /* 0x0000000b16007986 */ /* 0x000fe2000c101908 */
[----:B------:R-:W-:Y:S05]  /*0790*/  EXIT ;  /* 0x000000000000794d */ /* 0x000fea0003800000 */
.L_x_2:
[----:B------:R-:W-:-:S00]  /*07a0*/  BRA `(.L_x_2) ;  /* 0xfffffffc00fc7947 */ /* 0x000fc0000383ffff */
[----:B------:R-:W-:-:S00]  /*07b0*/  NOP ;  /* 0x0000000000007918 */ /* 0x000fc00000000000 */
        /* <DEDUP_REMOVED lines=12> */
.L_x_8:


//--------------------- .text._Z17naiveMatMulKernelPfS_S_i --------------------------
	.section	.text._Z17naiveMatMulKernelPfS_S_i,"ax",@progbits
	.align	128
        .global         _Z17naiveMatMulKernelPfS_S_i
        .type           _Z17naiveMatMulKernelPfS_S_i,@function
        .size           _Z17naiveMatMulKernelPfS_S_i,(.L_x_9 - _Z17naiveMatMulKernelPfS_S_i)
        .other          _Z17naiveMatMulKernelPfS_S_i,@"STO_CUDA_ENTRY STV_DEFAULT"
_Z17naiveMatMulKernelPfS_S_i:
.text._Z17naiveMatMulKernelPfS_S_i:
[----:B------:R-:W-:Y:S01]  /*0000*/  LDC R1, c[0x0][0x37c] ;  /* 0x0000df00ff017b82 */ /* 0x000fe20000000800 */
[----:B------:R-:W0:Y:S07]  /*0010*/  S2R R3, SR_TID.X ;  /* 0x0000000000037919 */ /* 0x000e2e0000002100 */
[----:B------:R-:W0:Y:S01]  /*0020*/  LDC R0, c[0x0][0x360] ;  /* 0x0000d800ff007b82 */ /* 0x000e220000000800 */
[----:B------:R-:W1:Y:S01]  /*0030*/  LDCU UR20, c[0x0][0x398] ;  /* 0x00007300ff1477ac */ /* 0x000e620008000800 */
[----:B------:R-:W2:Y:S06]  /*0040*/  S2R R2, SR_TID.Y ;  /* 0x0000000000027919 */ /* 0x000eac0000002200 */
[----:B------:R-:W0:Y:S08]  /*0050*/  S2UR UR4, SR_CTAID.X ;  /* 0x00000000000479c3 */ /* 0x000e300000002500 */
[----:B------:R-:W2:Y:S08]  /*0060*/  S2UR UR5, SR_CTAID.Y ;  /* 0x00000000000579c3 */ /* 0x000eb00000002600 */
[----:B------:R-:W2:Y:S01]  /*0070*/  LDC R13, c[0x0][0x364] ;  /* 0x0000d900ff0d7b82 */ /* 0x000ea20000000800 */
[----:B0-----:R-:W-:-:S02]  /*0080*/  IMAD R0, R0, UR4, R3 ;  /* 0x0000000400007c24 */ /* 0x001fc4000f8e0203 */
[----:B--2---:R-:W-:-:S05]  /*0090*/  IMAD R13, R13, UR5, R2 ;  /* 0x000000050d0d7c24 */ /* 0x004fca000f8e0202 */
[----:B------:R-:W-:-:S04]  /*00a0*/  VIMNMX R2, PT, PT, R0, R13, !PT ;  /* 0x0000000d00027248 */ /* 0x000fc80007fe0100 */
[----:B-1----:R-:W-:-:S13]  /*00b0*/  ISETP.GE.AND P0, PT, R2, UR20, PT ;  /* 0x0000001402007c0c */ /* 0x002fda000bf06270 */
[----:B------:R-:W-:Y:S05]  /*00c0*/  @P0 EXIT ;  /* 0x000000000000094d */ /* 0x000fea0003800000 */
[----:B------:R-:W-:Y:S01]  /*00d0*/  UISETP.GE.U32.AND UP0, UPT, UR20, 0x8, UPT ;  /* 0x000000081400788c */ /* 0x000fe2000bf06070 */
[----:B------:R-:W-:Y:S02]  /*00e0*/  HFMA2 R12, -RZ, RZ, 0, 0 ;  /* 0x00000000ff0c7431 */ /* 0x000fe400000001ff */
[----:B------:R-:W-:Y:S01]  /*00f0*/  IMAD R13, R13, UR20, RZ ;  /* 0x000000140d0d7c24 */ /* 0x000fe2000f8e02ff */
[----:B------:R-:W-:Y:S01]  /*0100*/  UMOV UR4, URZ ;  /* 0x000000ff00047c82 */ /* 0x000fe20008000000 */
[----:B------:R-:W0:Y:S04]  /*0110*/  LDCU.64 UR18, c[0x0][0x358] ;  /* 0x00006b00ff1277ac */ /* 0x000e280008000a00 */
[----:B------:R-:W-:Y:S05]  /*0120*/  BRA.U !UP0, `(.L_x_3) ;  /* 0x0000000508047547 */ /* 0x000fea000b800000 */
[----:B------:R-:W1:Y:S01]  /*0130*/  LDCU.128 UR24, c[0x0][0x380] ;  /* 0x00007000ff1877ac */ /* 0x000e620008000c00 */
[----:B------:R-:W-:Y:S02]  /*0140*/  MOV R12, RZ ;  /* 0x000000ff000c7202 */ /* 0x000fe40000000f00 */
[----:B------:R-:W-:Y:S01]  /*0150*/  MOV R14, R0 ;  /* 0x00000000000e7202 */ /* 0x000fe20000000f00 */
[----:B------:R-:W-:-:S04]  /*0160*/  ULOP3.LUT UR4, UR20, 0x7ffffff8, URZ, 0xc0, !UPT ;  /* 0x7ffffff814047892 */ /* 0x000fc8000f8ec0ff */
[----:B------:R-:W-:Y:S01]  /*0170*/  UIADD3 UR5, UPT, UPT, -UR4, URZ, URZ ;  /* 0x000000ff04057290 */ /* 0x000fe2000fffe1ff */
[----:B-1----:R-:W-:Y:S01]  /*0180*/  MOV R2, UR24 ;  /* 0x0000001800027c02 */ /* 0x002fe20008000f00 */
[----:B------:R-:W-:Y:S01]  /*0190*/  UIMAD.WIDE UR6, UR20, 0x8, UR26 ;  /* 0x00000008140678a5 */ /* 0x000fe2000f8e021a */
[----:B------:R-:W-:Y:S01]  /*01a0*/  MOV R3, UR25 ;  /* 0x0000001900037c02 */ /* 0x000fe20008000f00 */
[----:B------:R-:W-:Y:S02]  /*01b0*/  UIMAD.WIDE UR8, UR20, 0xc, UR26 ;  /* 0x0000000c140878a5 */ /* 0x000fe4000f8e021a */
[----:B------:R-:W-:Y:S01]  /*01c0*/  UIMAD.WIDE UR10, UR20, 0x10, UR26 ;  /* 0x00000010140a78a5 */ /* 0x000fe2000f8e021a */
[----:B------:R-:W-:Y:S01]  /*01d0*/  IMAD.WIDE.U32 R2, R13, 0x4, R2 ;  /* 0x000000040d027825 */ /* 0x000fe200078e0002 */
[----:B------:R-:W-:Y:S02]  /*01e0*/  UIMAD.WIDE UR12, UR20, 0x14, UR26 ;  /* 0x00000014140c78a5 */ /* 0x000fe4000f8e021a */
[----:B------:R-:W-:Y:S01]  /*01f0*/  UIMAD.WIDE UR14, UR20, 0x18, UR26 ;  /* 0x00000018140e78a5 */ /* 0x000fe2000f8e021a */
[----:B------:R-:W-:Y:S01]  /*0200*/  IADD3 R2, P0, PT, R2, 0x10, RZ ;  /* 0x0000001002027810 */ /* 0x000fe20007f1e0ff */
[----:B------:R-:W-:-:S03]  /*0210*/  UIMAD.WIDE UR16, UR20, 0x1c, UR26 ;  /* 0x0000001c141078a5 */ /* 0x000fc6000f8e021a */
[----:B------:R-:W-:-:S09]  /*0220*/  IADD3.X R3, PT, PT, RZ, R3, RZ, P0, !PT ;  /* 0x00000003ff037210 */ /* 0x000fd200007fe4ff */
.L_x_4:
[----:B------:R-:W-:Y:S01]  /*0230*/  UIMAD.WIDE UR22, UR20, 0x4, UR26 ;  /* 0x00000004141678a5 */ /* 0x000fe2000f8e021a */
[----:B------:R-:W-:Y:S02]  /*0240*/  IMAD.MOV.U32 R23, RZ, RZ, 0x4 ;  /* 0x00000004ff177424 */ /* 0x000fe400078e00ff */
[----:B------:R-:W-:Y:S01]  /*0250*/  HFMA2 R11, -RZ, RZ, 0, 2.384185791015625e-07 ;  /* 0x00000004ff0b7431 */ /* 0x000fe200000001ff */
[----:B------:R-:W-:Y:S01]  /*0260*/  MOV R25, 0x4 ;  /* 0x0000000400197802 */ /* 0x000fe20000000f00 */
[----:B0-----:R-:W2:Y:S01]  /*0270*/  LDG.E R21, desc[UR18][R2.64+-0x10] ;  /* 0xfffff01202157981 */ /* 0x001ea2000c1e1900 */
[C---:B------:R-:W-:Y:S01]  /*0280*/  IMAD.WIDE R22, R14.reuse, R23, UR26 ;  /* 0x0000001a0e167e25 */ /* 0x040fe2000f8e0217 */
[----:B------:R-:W-:Y:S02]  /*0290*/  MOV R8, UR22 ;  /* 0x0000001600087c02 */ /* 0x000fe40008000f00 */
[----:B------:R-:W-:Y:S01]  /*02a0*/  MOV R9, UR23 ;  /* 0x0000001700097c02 */ /* 0x000fe20008000f00 */
[----:B------:R-:W3:Y:S02]  /*02b0*/  LDG.E R19, desc[UR18][R2.64+-0xc] ;  /* 0xfffff41202137981 */ /* 0x000ee4000c1e1900 */
[----:B------:R-:W-:-:S02]  /*02c0*/  IMAD.WIDE R8, R14, 0x4, R8 ;  /* 0x000000040e087825 */ /* 0x000fc400078e0208 */
[----:B------:R-:W2:Y:S01]  /*02d0*/  LDG.E R22, desc[UR18][R22.64] ;  /* 0x0000001216167981 */ /* 0x000ea2000c1e1900 */
[----:B------:R-:W-:Y:S01]  /*02e0*/  MOV R5, 0x4 ;  /* 0x0000000400057802 */ /* 0x000fe20000000f00 */
[C---:B------:R-:W-:Y:S02]  /*02f0*/  IMAD.WIDE R24, R14.reuse, R25, UR6 ;  /* 0x000000060e187e25 */ /* 0x040fe4000f8e0219 */
[----:B------:R0:W3:Y:S02]  /*0300*/  LDG.E R20, desc[UR18][R8.64] ;  /* 0x0000001208147981 */ /* 0x0000e4000c1e1900 */
[----:B------:R-:W-:Y:S02]  /*0310*/  IMAD.WIDE R10, R14, R11, UR8 ;  /* 0x000000080e0a7e25 */ /* 0x000fe4000f8e020b */
[----:B------:R-:W4:Y:S04]  /*0320*/  LDG.E R18, desc[UR18][R24.64] ;  /* 0x0000001218127981 */ /* 0x000f28000c1e1900 */
[----:B------:R-:W4:Y:S01]  /*0330*/  LDG.E R17, desc[UR18][R2.64+-0x8] ;  /* 0xfffff81202117981 */ /* 0x000f22000c1e1900 */
[----:B0-----:R-:W-:-:S02]  /*0340*/  HFMA2 R9, -RZ, RZ, 0, 2.384185791015625e-07 ;  /* 0x00000004ff097431 */ /* 0x001fc400000001ff */
[----:B------:R-:W-:Y:S01]  /*0350*/  IMAD.MOV.U32 R7, RZ, RZ, 0x4 ;  /* 0x00000004ff077424 */ /* 0x000fe200078e00ff */
[----:B------:R0:W5:Y:S01]  /*0360*/  LDG.E R16, desc[UR18][R10.64] ;  /* 0x000000120a107981 */ /* 0x000162000c1e1900 */
[----:B------:R-:W-:-:S03]  /*0370*/  IMAD.WIDE R4, R14, R5, UR10 ;  /* 0x0000000a0e047e25 */ /* 0x000fc6000f8e0205 */
[----:B------:R-:W5:Y:S01]  /*0380*/  LDG.E R15, desc[UR18][R2.64+-0x4] ;  /* 0xfffffc12020f7981 */ /* 0x000f62000c1e1900 */
[C---:B------:R-:W-:Y:S01]  /*0390*/  IMAD.WIDE R6, R14.reuse, R7, UR12 ;  /* 0x0000000c0e067e25 */ /* 0x040fe2000f8e0207 */
[----:B------:R-:W-:Y:S02]  /*03a0*/  MOV R27, 0x4 ;  /* 0x00000004001b7802 */ /* 0x000fe40000000f00 */
[----:B------:R1:W5:Y:S01]  /*03b0*/  LDG.E R4, desc[UR18][R4.64] ;  /* 0x0000001204047981 */ /* 0x000362000c1e1900 */
[----:B------:R-:W-:-:S03]  /*03c0*/  IMAD.WIDE R8, R14, R9, UR14 ;  /* 0x0000000e0e087e25 */ /* 0x000fc6000f8e0209 */
[----:B------:R-:W5:Y:S01]  /*03d0*/  LDG.E R23, desc[UR18][R2.64] ;  /* 0x0000001202177981 */ /* 0x000f62000c1e1900 */
[----:B0-----:R-:W-:-:S03]  /*03e0*/  IMAD.WIDE R10, R14, R27, UR16 ;  /* 0x000000100e0a7e25 */ /* 0x001fc6000f8e021b */
[----:B------:R-:W5:Y:S04]  /*03f0*/  LDG.E R7, desc[UR18][R6.64] ;  /* 0x0000001206077981 */ /* 0x000f68000c1e1900 */
[----:B------:R-:W5:Y:S04]  /*0400*/  LDG.E R24, desc[UR18][R2.64+0x4] ;  /* 0x0000041202187981 */ /* 0x000f68000c1e1900 */
[----:B------:R-:W5:Y:S04]  /*0410*/  LDG.E R8, desc[UR18][R8.64] ;  /* 0x0000001208087981 */ /* 0x000f68000c1e1900 */
[----:B------:R-:W5:Y:S04]  /*0420*/  LDG.E R25, desc[UR18][R2.64+0x8] ;  /* 0x0000081202197981 */ /* 0x000f68000c1e1900 */
[----:B------:R-:W5:Y:S04]  /*0430*/  LDG.E R10, desc[UR18][R10.64] ;  /* 0x000000120a0a7981 */ /* 0x000f68000c1e1900 */
[----:B------:R0:W5:Y:S01]  /*0440*/  LDG.E R27, desc[UR18][R2.64+0xc] ;  /* 0x00000c12021b7981 */ /* 0x000162000c1e1900 */
[----:B------:R-:W-:-:S04]  /*0450*/  UIADD3 UR5, UPT, UPT, UR5, 0x8, URZ ;  /* 0x0000000805057890 */ /* 0x000fc8000fffe0ff */
[----:B------:R-:W-:Y:S01]  /*0460*/  UISETP.NE.AND UP0, UPT, UR5, URZ, UPT ;  /* 0x000000ff0500728c */ /* 0x000fe2000bf05270 */
[----:B-1----:R-:W-:Y:S02]  /*0470*/  MOV R5, UR20 ;  /* 0x0000001400057c02 */ /* 0x002fe40008000f00 */
[----:B0-----:R-:W-:Y:S02]  /*0480*/  IADD3 R2, P0, PT, R2, 0x20, RZ ;  /* 0x0000002002027810 */ /* 0x001fe40007f1e0ff */
[----:B------:R-:W-:Y:S02]  /*0490*/  LEA R14, R5, R14, 0x3 ;  /* 0x0000000e050e7211 */ /* 0x000fe400078e18ff */
[----:B------:R-:W-:Y:S01]  /*04a0*/  IADD3.X R3, PT, PT, RZ, R3, RZ, P0, !PT ;  /* 0x00000003ff037210 */ /* 0x000fe200007fe4ff */
[----:B--2---:R-:W-:-:S04]  /*04b0*/  FFMA R22, R21, R22, R12 ;  /* 0x0000001615167223 */ /* 0x004fc8000000000c */
[----:B---3--:R-:W-:-:S04]  /*04c0*/  FFMA R20, R19, R20, R22 ;  /* 0x0000001413147223 */ /* 0x008fc80000000016 */
[----:B----4-:R-:W-:-:S04]  /*04d0*/  FFMA R18, R17, R18, R20 ;  /* 0x0000001211127223 */ /* 0x010fc80000000014 */
[----:B-----5:R-:W-:-:S04]  /*04e0*/  FFMA R16, R15, R16, R18 ;  /* 0x000000100f107223 */ /* 0x020fc80000000012 */
[----:B------:R-:W-:-:S04]  /*04f0*/  FFMA R23, R23, R4, R16 ;  /* 0x0000000417177223 */ /* 0x000fc80000000010 */
[----:B------:R-:W-:-:S04]  /*0500*/  FFMA R24, R24, R7, R23 ;  /* 0x0000000718187223 */ /* 0x000fc80000000017 */
[----:B------:R-:W-:-:S04]  /*0510*/  FFMA R8, R25, R8, R24 ;  /* 0x0000000819087223 */ /* 0x000fc80000000018 */
[----:B------:R-:W-:Y:S01]  /*0520*/  FFMA R12, R27, R10, R8 ;  /* 0x0000000a1b0c7223 */ /* 0x000fe20000000008 */
[----:B------:R-:W-:Y:S06]  /*0530*/  BRA.U UP0, `(.L_x_4) ;  /* 0xfffffffd003c7547 */ /* 0x000fec000b83ffff */
.L_x_3:
[----:B------:R-:W-:-:S04]  /*0540*/  ULOP3.LUT UR6, UR20, 0x7, URZ, 0xc0, !UPT ;  /* 0x0000000714067892 */ /* 0x000fc8000f8ec0ff */
[----:B------:R-:W-:-:S09]  /*0550*/  UISETP.NE.AND UP0, UPT, UR6, URZ, UPT ;  /* 0x000000ff0600728c */ /* 0x000fd2000bf05270 */
[----:B------:R-:W-:Y:S05]  /*0560*/  BRA.U !UP0, `(.L_x_5) ;  /* 0x0000000508387547 */ /* 0x000fea000b800000 */
[----:B------:R-:W-:Y:S02]  /*0570*/  UISETP.GE.U32.AND UP0, UPT, UR6, 0x4, UPT ;  /* 0x000000040600788c */ /* 0x000fe4000bf06070 */
[----:B------:R-:W-:-:S04]  /*0580*/  ULOP3.LUT UR5, UR20, 0x3, URZ, 0xc0, !UPT ;  /* 0x0000000314057892 */ /* 0x000fc8000f8ec0ff */
[----:B------:R-:W-:-:S03]  /*0590*/  UISETP.NE.AND UP1, UPT, UR5, URZ, UPT ;  /* 0x000000ff0500728c */ /* 0x000fc6000bf25270 */
[----:B------:R-:W-:Y:S08]  /*05a0*/  BRA.U !UP0, `(.L_x_6) ;  /* 0x00000001087c7547 */ /* 0x000ff0000b800000 */
[----:B------:R-:W1:Y:S01]  /*05b0*/  LDC.64 R6, c[0x0][0x388] ;  /* 0x0000e200ff067b82 */ /* 0x000e620000000a00 */
[----:B------:R-:W2:Y:S01]  /*05c0*/  LDCU.64 UR6, c[0x0][0x380] ;  /* 0x00007000ff0677ac */ /* 0x000ea20008000a00 */
[----:B------:R-:W-:Y:S01]  /*05d0*/  IMAD.U32 R9, RZ, RZ, UR4 ;  /* 0x00000004ff097e24 */ /* 0x000fe2000f8e00ff */
[C---:B------:R-:W-:Y:S02]  /*05e0*/  IADD3 R3, PT, PT, R13.reuse, UR4, RZ ;  /* 0x000000040d037c10 */ /* 0x040fe4000fffe0ff */
[----:B------:R-:W-:Y:S01]  /*05f0*/  IADD3 R10, P0, PT, R13, UR4, RZ ;  /* 0x000000040d0a7c10 */ /* 0x000fe2000ff1e0ff */
[----:B------:R-:W-:Y:S01]  /*0600*/  IMAD R9, R9, UR20, R0 ;  /* 0x0000001409097c24 */ /* 0x000fe2000f8e0200 */
[----:B------:R-:W-:Y:S01]  /*0610*/  MOV R11, UR20 ;  /* 0x00000014000b7c02 */ /* 0x000fe20008000f00 */
[----:B------:R-:W3:Y:S01]  /*0620*/  LDC.64 R4, c[0x0][0x380] ;  /* 0x0000e000ff047b82 */ /* 0x000ee20000000a00 */
[----:B------:R-:W-:Y:S01]  /*0630*/  MOV R15, UR20 ;  /* 0x00000014000f7c02 */ /* 0x000fe20008000f00 */
[----:B-1----:R-:W-:Y:S01]  /*0640*/  IMAD.WIDE R6, R9, 0x4, R6 ;  /* 0x0000000409067825 */ /* 0x002fe200078e0206 */
[----:B------:R-:W-:-:S05]  /*0650*/  MOV R9, UR20 ;  /* 0x0000001400097c02 */ /* 0x000fca0008000f00 */
[----:B------:R-:W-:Y:S02]  /*0660*/  IMAD.WIDE R8, R9, 0x4, R6 ;  /* 0x0000000409087825 */ /* 0x000fe400078e0206 */
[----:B0-----:R-:W4:Y:S02]  /*0670*/  LDG.E R6, desc[UR18][R6.64] ;  /* 0x0000001206067981 */ /* 0x001f24000c1e1900 */
[----:B---3--:R-:W-:Y:S01]  /*0680*/  IMAD.WIDE.U32 R4, R3, 0x4, R4 ;  /* 0x0000000403047825 */ /* 0x008fe200078e0004 */
[----:B------:R-:W-:Y:S01]  /*0690*/  IADD3.X R3, PT, PT, RZ, RZ, RZ, P0, !PT ;  /* 0x000000ffff037210 */ /* 0x000fe200007fe4ff */
[----:B------:R-:W3:Y:S01]  /*06a0*/  LDG.E R17, desc[UR18][R8.64] ;  /* 0x0000001208117981 */ /* 0x000ee2000c1e1900 */
[----:B--2---:R-:W-:-:S03]  /*06b0*/  LEA R2, P0, R10, UR6, 0x2 ;  /* 0x000000060a027c11 */ /* 0x004fc6000f8010ff */
[----:B------:R-:W4:Y:S01]  /*06c0*/  LDG.E R5, desc[UR18][R4.64] ;  /* 0x0000001204057981 */ /* 0x000f22000c1e1900 */
[----:B------:R-:W-:Y:S01]  /*06d0*/  LEA.HI.X R3, R10, UR7, R3, 0x2, P0 ;  /* 0x000000070a037c11 */ /* 0x000fe200080f1403 */
[----:B------:R-:W-:-:S04]  /*06e0*/  IMAD.WIDE R10, R11, 0x4, R8 ;  /* 0x000000040b0a7825 */ /* 0x000fc800078e0208 */
[----:B------:R-:W3:Y:S01]  /*06f0*/  LDG.E R16, desc[UR18][R2.64+0x4] ;  /* 0x0000041202107981 */ /* 0x000ee2000c1e1900 */
[----:B------:R-:W-:-:S03]  /*0700*/  IMAD.WIDE R14, R15, 0x4, R10 ;  /* 0x000000040f0e7825 */ /* 0x000fc600078e020a */
[----:B------:R-:W2:Y:S04]  /*0710*/  LDG.E R19, desc[UR18][R10.64] ;  /* 0x000000120a137981 */ /* 0x000ea8000c1e1900 */
[----:B------:R-:W2:Y:S04]  /*0720*/  LDG.E R18, desc[UR18][R2.64+0x8] ;  /* 0x0000081202127981 */ /* 0x000ea8000c1e1900 */
[----:B------:R-:W5:Y:S04]  /*0730*/  LDG.E R20, desc[UR18][R2.64+0xc] ;  /* 0x00000c1202147981 */ /* 0x000f68000c1e1900 */
[----:B------:R-:W5:Y:S01]  /*0740*/  LDG.E R14, desc[UR18][R14.64] ;  /* 0x000000120e0e7981 */ /* 0x000f62000c1e1900 */
[----:B------:R-:W-:Y:S01]  /*0750*/  UIADD3 UR4, UPT, UPT, UR4, 0x4, URZ ;  /* 0x0000000404047890 */ /* 0x000fe2000fffe0ff */
[----:B----4-:R-:W-:-:S04]  /*0760*/  FFMA R5, R5, R6, R12 ;  /* 0x0000000605057223 */ /* 0x010fc8000000000c */
[----:B---3--:R-:W-:-:S04]  /*0770*/  FFMA R5, R16, R17, R5 ;  /* 0x0000001110057223 */ /* 0x008fc80000000005 */
[----:B--2---:R-:W-:-:S04]  /*0780*/  FFMA R5, R18, R19, R5 ;  /* 0x0000001312057223 */ /* 0x004fc80000000005 */
[----:B-----5:R-:W-:-:S07]  /*0790*/  FFMA R12, R20, R14, R5 ;  /* 0x0000000e140c7223 */ /* 0x020fce0000000005 */
.L_x_6:
[----:B------:R-:W-:Y:S05]  /*07a0*/  BRA.U !UP1, `(.L_x_5) ;  /* 0x0000000109a87547 */ /* 0x000fea000b800000 */
[----:B------:R-:W-:Y:S01]  /*07b0*/  UISETP.NE.AND UP0, UPT, UR5, 0x1, UPT ;  /* 0x000000010500788c */ /* 0x000fe2000bf05270 */
[----:B------:R-:W-:Y:S01]  /*07c0*/  MOV R7, UR4 ;  /* 0x0000000400077c02 */ /* 0x000fe20008000f00 */
[----:B------:R-:W-:Y:S02]  /*07d0*/  ULOP3.LUT UR5, UR20, 0x1, URZ, 0xc0, !UPT ;  /* 0x0000000114057892 */ /* 0x000fe4000f8ec0ff */
[----:B------:R-:W-:Y:S02]  /*07e0*/  MOV R15, UR20 ;  /* 0x00000014000f7c02 */ /* 0x000fe40008000f00 */
[----:B------:R-:W-:Y:S01]  /*07f0*/  UISETP.NE.U32.AND UP1, UPT, UR5, 0x1, UPT ;  /* 0x000000010500788c */ /* 0x000fe2000bf25070 */
[----:B------:R-:W-:-:S04]  /*0800*/  PLOP3.LUT P1, PT, PT, PT, UP0, 0x80, 0x8 ;  /* 0x000000000008781c */ /* 0x000fc80003f2f008 */
[----:B------:R-:W1:Y:S01]  /*0810*/  @UP0 LDCU.128 UR8, c[0x0][0x380] ;  /* 0x00007000ff0807ac */ /* 0x000e620008000c00 */
[----:B------:R-:W-:Y:S01]  /*0820*/  PLOP3.LUT P0, PT, PT, PT, UP1, 0x80, 0x8 ;  /* 0x000000000008781c */ /* 0x000fe20003f0f018 */
[----:B------:R-:W2:Y:S04]  /*0830*/  @UP0 LDCU.64 UR6, c[0x0][0x380] ;  /* 0x00007000ff0607ac */ /* 0x000ea80008000a00 */
[----:B------:R-:W3:Y:S03]  /*0840*/  @!UP1 LDCU.128 UR12, c[0x0][0x380] ;  /* 0x00007000ff0c97ac */ /* 0x000ee60008000c00 */
[C---:B------:R-:W-:Y:S02]  /*0850*/  @P1 IADD3 R3, PT, PT, R13.reuse, UR4, RZ ;  /* 0x000000040d031c10 */ /* 0x040fe4000fffe0ff */
[----:B------:R-:W-:Y:S01]  /*0860*/  @P1 IADD3 R6, P2, PT, R13, UR4, RZ ;  /* 0x000000040d061c10 */ /* 0x000fe2000ff5e0ff */
[----:B------:R-:W-:Y:S01]  /*0870*/  @UP0 UIADD3 UR4, UPT, UPT, UR4, 0x2, URZ ;  /* 0x0000000204040890 */ /* 0x000fe2000fffe0ff */
[----:B-1----:R-:W-:Y:S01]  /*0880*/  MOV R11, UR9 ;  /* 0x00000009000b7c02 */ /* 0x002fe20008000f00 */
[----:B------:R-:W-:Y:S01]  /*0890*/  IMAD.U32 R10, RZ, RZ, UR8 ;  /* 0x00000008ff0a7e24 */ /* 0x000fe2000f8e00ff */
[----:B------:R-:W-:-:S02]  /*08a0*/  MOV R4, UR10 ;  /* 0x0000000a00047c02 */ /* 0x000fc40008000f00 */
[----:B------:R-:W-:Y:S01]  /*08b0*/  MOV R5, UR11 ;  /* 0x0000000b00057c02 */ /* 0x000fe20008000f00 */
[----:B------:R-:W-:-:S04]  /*08c0*/  @P1 IMAD.WIDE.U32 R10, R3, 0x4, R10 ;  /* 0x00000004030a1825 */ /* 0x000fc800078e000a */
[----:B------:R-:W-:Y:S01]  /*08d0*/  @P1 IMAD R3, R7, UR20, R0 ;  /* 0x0000001407031c24 */ /* 0x000fe2000f8e0200 */
[----:B------:R-:W-:Y:S01]  /*08e0*/  @P1 IADD3.X R7, PT, PT, RZ, RZ, RZ, P2, !PT ;  /* 0x000000ffff071210 */ /* 0x000fe200017fe4ff */
[----:B------:R-:W-:Y:S01]  /*08f0*/  IMAD.U32 R19, RZ, RZ, UR4 ;  /* 0x00000004ff137e24 */ /* 0x000fe2000f8e00ff */
[C---:B--2---:R-:W-:Y:S01]  /*0900*/  @P1 LEA R2, P2, R6.reuse, UR6, 0x2 ;  /* 0x0000000606021c11 */ /* 0x044fe2000f8410ff */
[----:B------:R-:W-:Y:S01]  /*0910*/  @P1 IMAD.WIDE R4, R3, 0x4, R4 ;  /* 0x0000000403041825 */ /* 0x000fe200078e0204 */
[----:B------:R-:W-:Y:S01]  /*0920*/  @!P0 IADD3 R17, PT, PT, R13, UR4, RZ ;  /* 0x000000040d118c10 */ /* 0x000fe2000fffe0ff */
[----:B0-----:R-:W2:Y:S01]  /*0930*/  @P1 LDG.E R11, desc[UR18][R10.64] ;  /* 0x000000120a0b1981 */ /* 0x001ea2000c1e1900 */
[----:B------:R-:W-:Y:S01]  /*0940*/  @P1 LEA.HI.X R3, R6, UR7, R7, 0x2, P2 ;  /* 0x0000000706031c11 */ /* 0x000fe200090f1407 */
[----:B------:R-:W-:Y:S01]  /*0950*/  @!P0 IMAD R19, R19, UR20, R0 ;  /* 0x0000001413138c24 */ /* 0x000fe2000f8e0200 */
[----:B---3--:R-:W-:Y:S01]  /*0960*/  MOV R6, UR12 ;  /* 0x0000000c00067c02 */ /* 0x008fe20008000f00 */
[----:B------:R-:W-:Y:S01]  /*0970*/  @P1 IMAD.WIDE R14, R15, 0x4, R4 ;  /* 0x000000040f0e1825 */ /* 0x000fe200078e0204 */
[----:B------:R-:W-:Y:S01]  /*0980*/  MOV R7, UR13 ;  /* 0x0000000d00077c02 */ /* 0x000fe20008000f00 */
[----:B------:R-:W2:Y:S01]  /*0990*/  @P1 LDG.E R4, desc[UR18][R4.64] ;  /* 0x0000001204041981 */ /* 0x000ea2000c1e1900 */
[----:B------:R-:W-:-:S02]  /*09a0*/  MOV R8, UR14 ;  /* 0x0000000e00087c02 */ /* 0x000fc40008000f00 */
[----:B------:R-:W-:Y:S01]  /*09b0*/  MOV R9, UR15 ;  /* 0x0000000f00097c02 */ /* 0x000fe20008000f00 */
[----:B------:R-:W-:Y:S01]  /*09c0*/  @!P0 IMAD.WIDE.U32 R6, R17, 0x4, R6 ;  /* 0x0000000411068825 */ /* 0x000fe200078e0006 */
[----:B------:R-:W3:Y:S03]  /*09d0*/  @P1 LDG.E R14, desc[UR18][R14.64] ;  /* 0x000000120e0e1981 */ /* 0x000ee6000c1e1900 */
[----:B------:R-:W-:Y:S01]  /*09e0*/  @!P0 IMAD.WIDE R8, R19, 0x4, R8 ;  /* 0x0000000413088825 */ /* 0x000fe200078e0208 */
[----:B------:R-:W3:Y:S04]  /*09f0*/  @P1 LDG.E R2, desc[UR18][R2.64+0x4] ;  /* 0x0000041202021981 */ /* 0x000ee8000c1e1900 */
[----:B------:R-:W4:Y:S04]  /*0a00*/  @!P0 LDG.E R7, desc[UR18][R6.64] ;  /* 0x0000001206078981 */ /* 0x000f28000c1e1900 */
[----:B------:R-:W4:Y:S01]  /*0a10*/  @!P0 LDG.E R8, desc[UR18][R8.64] ;  /* 0x0000001208088981 */ /* 0x000f22000c1e1900 */
[----:B--2---:R-:W-:-:S04]  /*0a20*/  @P1 FFMA R11, R11, R4, R12 ;  /* 0x000000040b0b1223 */ /* 0x004fc8000000000c */
[----:B---3--:R-:W-:-:S04]  /*0a30*/  @P1 FFMA R12, R2, R14, R11 ;  /* 0x0000000e020c1223 */ /* 0x008fc8000000000b */
[----:B----4-:R-:W-:-:S07]  /*0a40*/  @!P0 FFMA R12, R7, R8, R12 ;  /* 0x00000008070c8223 */ /* 0x010fce000000000c */
.L_x_5:
[----:B------:R-:W1:Y:S01]  /*0a50*/  LDC.64 R2, c[0x0][0x390] ;  /* 0x0000e400ff027b82 */ /* 0x000e620000000a00 */
[----:B------:R-:W-:-:S05]  /*0a60*/  IADD3 R13, PT, PT, R0, R13, RZ ;  /* 0x0000000d000d7210 */ /* 0x000fca0007ffe0ff */
[----:B-1----:R-:W-:-:S05]  /*0a70*/  IMAD.WIDE R2, R13, 0x4, R2 ;  /* 0x000000040d027825 */ /* 0x002fca00078e0202 */
[----:B0-----:R-:W-:Y:S01]  /*0a80*/  STG.E desc[UR18][R2.64], R12 ;  /* 0x0000000c02007986 */ /* 0x001fe2000c101912 */
[----:B------:R-:W-:Y:S05]  /*0a90*/  EXIT ;  /* 0x000000000000794d */ /* 0x000fea0003800000 */
.L_x_7:
        /* <DEDUP_REMOVED lines=14> */
.L_x_9:


//--------------------- .nv.shared._Z18tilingMatMulKernelPfS_S_i --------------------------
	.section	.nv.shared._Z18tilingMatMulKernelPfS_S_i,"aw",@nobits
	.sectionflags	@""
	.align	4
.nv.shared._Z18tilingMatMulKernelPfS_S_i:
	.zero		9216


//--------------------- .nv.shared.reserved.0     --------------------------
	.section	.nv.shared.reserved.0,"aw",@nobits
	.weak		__nv_reservedSMEM_offset_0_alias
	.size		__nv_reservedSMEM_offset_0_alias, 0, 64
	.other		__nv_reservedSMEM_offset_0_alias,@"STO_CUDA_RESERVED_SHARED STV_DEFAULT"
__nv_reservedSMEM_offset_0_alias:
	.zero		0
	.zero		64


//--------------------- .nv.constant0._Z18tilingMatMulKernelPfS_S_i --------------------------
	.section	.nv.constant0._Z18tilingMatMulKernelPfS_S_i,"a",@progbits
	.sectionflags	@""
	.align	4
.nv.constant0._Z18tilingMatMulKernelPfS_S_i:
	.zero		924


//--------------------- .nv.constant0._Z17naiveMatMulKernelPfS_S_i --------------------------
	.section	.nv.constant0._Z17naiveMatMulKernelPfS_S_i,"a",@progbits
	.sectionflags	@""
	.align	4
.nv.constant0._Z17naiveMatMulKernelPfS_S_i:
	.zero		924


//--------------------- SYMBOLS --------------------------

	.type		.nv.reservedSmem.offset0,@object
	.size		.nv.reservedSmem.offset0,0x4
	.type		.nv.reservedSmem.cap,@object
	.size		.nv.reservedSmem.cap,0x4
